	.headerflags	@"EF_CUDA_TEXMODE_UNIFIED EF_CUDA_64BIT_ADDRESS EF_CUDA_ACCELERATORS EF_CUDA_SM90 EF_CUDA_VIRTUAL_SM(EF_CUDA_SM90)"
	.elftype	@"ET_EXEC"


//--------------------- .nv.info                  --------------------------
	.section	.nv.info,"",@"SHT_CUDA_INFO"
	.align	4


	//----- nvinfo : EIATTR_REGCOUNT
	.align		4
        /*0000*/ 	.byte	0x04, 0x2f
        /*0002*/ 	.short	(.L_1 - .L_0)
	.align		4
.L_0:
        /*0004*/ 	.word	index@(triton_poi_fused__to_copy_arange_clamp_mul_sub_38)
        /*0008*/ 	.word	0x0000000a


	//----- nvinfo : EIATTR_MIN_STACK_SIZE
	.align		4
.L_1:
        /*000c*/ 	.byte	0x04, 0x12
        /*000e*/ 	.short	(.L_3 - .L_2)
	.align		4
.L_2:
        /*0010*/ 	.word	index@(triton_poi_fused__to_copy_arange_clamp_mul_sub_38)
        /*0014*/ 	.word	0x00000000


	//----- nvinfo : EIATTR_FRAME_SIZE
	.align		4
.L_3:
        /*0018*/ 	.byte	0x04, 0x11
        /*001a*/ 	.short	(.L_5 - .L_4)
	.align		4
.L_4:
        /*001c*/ 	.word	index@(triton_poi_fused__to_copy_arange_clamp_mul_sub_38)
        /*0020*/ 	.word	0x00000000


	//----- nvinfo : EIATTR_MIN_STACK_SIZE
	.align		4
.L_5:
        /*0024*/ 	.byte	0x04, 0x12
        /*0026*/ 	.short	(.L_7 - .L_6)
	.align		4
.L_6:
        /*0028*/ 	.word	index@(triton_poi_fused__to_copy_arange_clamp_mul_sub_38)
        /*002c*/ 	.word	0x00000000
.L_7:


//--------------------- .nv.info.triton_poi_fused__to_copy_arange_clamp_mul_sub_38 --------------------------
	.section	.nv.info.triton_poi_fused__to_copy_arange_clamp_mul_sub_38,"",@"SHT_CUDA_INFO"
	.sectionflags	@""
	.align	4


	//----- nvinfo : EIATTR_CUDA_API_VERSION
	.align		4
        /*0000*/ 	.byte	0x04, 0x37
        /*0002*/ 	.short	(.L_9 - .L_8)
.L_8:
        /*0004*/ 	.word	0x0000007c


	//----- nvinfo : EIATTR_KPARAM_INFO
	.align		4
.L_9:
        /*0008*/ 	.byte	0x04, 0x17
        /*000a*/ 	.short	(.L_11 - .L_10)
.L_10:
        /*000c*/ 	.word	0x00000000
        /*0010*/ 	.short	0x0001
        /*0012*/ 	.short	0x0008
        /*0014*/ 	.byte	0x00, 0xf0, 0x11, 0x00


	//----- nvinfo : EIATTR_KPARAM_INFO
	.align		4
.L_11:
        /*0018*/ 	.byte	0x04, 0x17
        /*001a*/ 	.short	(.L_13 - .L_12)
.L_12:
        /*001c*/ 	.word	0x00000000
        /*0020*/ 	.short	0x0000
        /*0022*/ 	.short	0x0000
        /*0024*/ 	.byte	0x00, 0xf4, 0x21, 0x00


	//----- nvinfo : EIATTR_SPARSE_MMA_MASK
	.align		4
.L_13:
        /*0028*/ 	.byte	0x03, 0x50
        /*002a*/ 	.short	0x0000


	//----- nvinfo : EIATTR_MAXREG_COUNT
	.align		4
        /*002c*/ 	.byte	0x03, 0x1b
        /*002e*/ 	.short	0x00ff


	//----- nvinfo : EIATTR_EXIT_INSTR_OFFSETS
	.align		4
        /*0030*/ 	.byte	0x04, 0x1c
        /*0032*/ 	.short	(.L_15 - .L_14)


	//   ....[0]....
.L_14:
        /*0034*/ 	.word	0x000000f0


	//   ....[1]....
        /*0038*/ 	.word	0x00000120


	//----- nvinfo : EIATTR_REQNTID
	.align		4
.L_15:
        /*003c*/ 	.byte	0x04, 0x10
        /*003e*/ 	.short	(.L_17 - .L_16)
.L_16:
        /*0040*/ 	.word	0x00000020
        /*0044*/ 	.word	0x00000001
        /*0048*/ 	.word	0x00000001


	//----- nvinfo : EIATTR_CBANK_PARAM_SIZE
	.align		4
.L_17:
        /*004c*/ 	.byte	0x03, 0x19
        /*004e*/ 	.short	0x000c


	//----- nvinfo : EIATTR_PARAM_CBANK
	.align		4
        /*0050*/ 	.byte	0x04, 0x0a
        /*0052*/ 	.short	(.L_19 - .L_18)
	.align		4
.L_18:
        /*0054*/ 	.word	index@(.nv.constant0.triton_poi_fused__to_copy_arange_clamp_mul_sub_38)
        /*0058*/ 	.short	0x0210
        /*005a*/ 	.short	0x000c


	//----- nvinfo : EIATTR_SW_WAR
	.align		4
.L_19:
        /*005c*/ 	.byte	0x04, 0x36
        /*005e*/ 	.short	(.L_21 - .L_20)
.L_20:
        /*0060*/ 	.word	0x00000008
.L_21:


//--------------------- .nv.callgraph             --------------------------
	.section	.nv.callgraph,"",@"SHT_CUDA_CALLGRAPH"
	.align	4
	.sectionentsize	8
	.align		4
        /*0000*/ 	.word	0x00000000
	.align		4
        /*0004*/ 	.word	0xffffffff
	.align		4
        /*0008*/ 	.word	0x00000000
	.align		4
        /*000c*/ 	.word	0xfffffffe
	.align		4
        /*0010*/ 	.word	0x00000000
	.align		4
        /*0014*/ 	.word	0xfffffffd
	.align		4
        /*0018*/ 	.word	0x00000000
	.align		4
        /*001c*/ 	.word	0xfffffffc


//--------------------- .text.triton_poi_fused__to_copy_arange_clamp_mul_sub_38 --------------------------
	.section	.text.triton_poi_fused__to_copy_arange_clamp_mul_sub_38,"ax",@progbits
	.align	128
        .global         triton_poi_fused__to_copy_arange_clamp_mul_sub_38
        .type           triton_poi_fused__to_copy_arange_clamp_mul_sub_38,@function
        .size           triton_poi_fused__to_copy_arange_clamp_mul_sub_38,(.L_x_1 - triton_poi_fused__to_copy_arange_clamp_mul_sub_38)
        .other          triton_poi_fused__to_copy_arange_clamp_mul_sub_38,@"STO_CUDA_ENTRY STV_DEFAULT"
triton_poi_fused__to_copy_arange_clamp_mul_sub_38:
.text.triton_poi_fused__to_copy_arange_clamp_mul_sub_38:
[----:B------:R-:W0:Y:S02]  /*0000*/  LDC R1, c[0x0][0x28] ;  /* 0x00000a00ff017b82 */ /* 0x000e240000000800 */
[----:B------:R-:W1:Y:S01]  /*0010*/  S2R R6, SR_TID.X ;  /* 0x0000000000067919 */ /* 0x000e620000002100 */
[----:B------:R-:W2:Y:S01]  /*0020*/  LDC.64 R2, c[0x0][0x210] ;  /* 0x00008400ff027b82 */ /* 0x000ea20000000a00 */
[----:B------:R-:W3:Y:S01]  /*0030*/  S2R R5, SR_CTAID.X ;  /* 0x0000000000057919 */ /* 0x000ee20000002500 */
[C---:B-1----:R-:W-:Y:S02]  /*0040*/  LOP3.LUT R0, R6.reuse, 0x7, RZ, 0xc0, !PT ;  /* 0x0000000706007812 */ /* 0x042fe400078ec0ff */
[----:B------:R-:W-:-:S03]  /*0050*/  LOP3.LUT P0, RZ, R6, 0x18, RZ, 0xc0, !PT ;  /* 0x0000001806ff7812 */ /* 0x000fc6000780c0ff */
[----:B---3--:R-:W-:-:S04]  /*0060*/  IMAD R5, R5, 0x8, R0 ;  /* 0x0000000805057824 */ /* 0x008fc800078e0200 */
[C---:B--2---:R-:W-:Y:S01]  /*0070*/  IMAD.WIDE R2, R5.reuse, 0x4, R2 ;  /* 0x0000000405027825 */ /* 0x044fe200078e0202 */
[----:B------:R-:W-:Y:S02]  /*0080*/  I2FP.F32.S32 R0, R5 ;  /* 0x0000000500007245 */ /* 0x000fe40000201400 */
[----:B------:R-:W-:-:S03]  /*0090*/  ISETP.LT.AND P0, PT, R5, 0x8, !P0 ;  /* 0x000000080500780c */ /* 0x000fc60004701270 */
[----:B------:R-:W-:-:S05]  /*00a0*/  FMUL R0, R0, 0.14285714924335479736 ;  /* 0x3e12492500007820 */ /* 0x000fca0000400000 */
[----:B------:R-:W-:-:S04]  /*00b0*/  FMNMX R0, RZ, R0, !PT ;  /* 0x00000000ff007209 */ /* 0x000fc80007800000 */
[----:B------:R-:W1:Y:S02]  /*00c0*/  F2I.TRUNC.NTZ R4, R0 ;  /* 0x0000000000047305 */ /* 0x000e64000020f100 */
[----:B-1----:R-:W-:-:S05]  /*00d0*/  I2FP.F32.S32 R7, R4 ;  /* 0x0000000400077245 */ /* 0x002fca0000201400 */
[----:B------:R-:W-:Y:S01]  /*00e0*/  FADD.SAT R7, R0, -R7 ;  /* 0x8000000700077221 */ /* 0x000fe20000002000 */
[----:B------:R-:W-:Y:S06]  /*00f0*/  @!P0 EXIT ;  /* 0x000000000000894d */ /* 0x000fec0003800000 */
[----:B------:R-:W-:Y:S02]  /*0100*/  ULDC.64 UR4, c[0x0][0x208] ;  /* 0x0000820000047ab9 */ /* 0x000fe40000000a00 */
[----:B------:R-:W-:Y:S01]  /*0110*/  STG.E desc[UR4][R2.64], R7 ;  /* 0x0000000702007986 */ /* 0x000fe2000c101904 */
[----:B------:R-:W-:Y:S05]  /*0120*/  EXIT ;  /* 0x000000000000794d */ /* 0x000fea0003800000 */
.L_x_0:
[----:B------:R-:W-:-:S00]  /*0130*/  BRA `(.L_x_0) ;  /* 0xfffffffc00fc7947 */ /* 0x000fc0000383ffff */
[----:B------:R-:W-:-:S00]  /*0140*/  NOP ;  /* 0x0000000000007918 */ /* 0x000fc00000000000 */
        /* <DEDUP_REMOVED lines=11> */
.L_x_1:


//--------------------- .nv.constant0.triton_poi_fused__to_copy_arange_clamp_mul_sub_38 --------------------------
	.section	.nv.constant0.triton_poi_fused__to_copy_arange_clamp_mul_sub_38,"a",@progbits
	.sectionflags	@""
	.align	4
.nv.constant0.triton_poi_fused__to_copy_arange_clamp_mul_sub_38:
	.zero		540
